//
// Generated by NVIDIA NVVM Compiler
//
// Compiler Build ID: CL-36424714
// Cuda compilation tools, release 13.0, V13.0.88
// Based on NVVM 20.0.0
//

.version 9.0
.target sm_100
.address_size 64

	// .globl	_Z5hellov
.extern .func  (.param .b32 func_retval0) vprintf
(
	.param .b64 vprintf_param_0,
	.param .b64 vprintf_param_1
)
;
.global .align 1 .b8 $str[11] = {104, 101, 108, 108, 111, 32, 103, 112, 117, 10};

.visible .entry _Z5hellov()
{
	.reg .b32 	%r<3>;
	.reg .b64 	%rd<3>;

	mov.u64 	%rd1, $str;
	cvta.global.u64 	%rd2, %rd1;
	{ // callseq 0, 0
	.param .b64 param0;
	st.param.b64 	[param0], %rd2;
	.param .b64 param1;
	st.param.b64 	[param1], 0;
	.param .b32 retval0;
	call.uni (retval0), 
	vprintf, 
	(
	param0, 
	param1
	);
	ld.param.b32 	%r1, [retval0];
	} // callseq 0
	ret;

}


// ===== COMPILED SASS (sm_100) =====

	.target	sm_100

	.elftype	@"ET_EXEC"


//--------------------- .note.nv.tkinfo           --------------------------
	.section	.note.nv.tkinfo,"",@"SHT_NOTE"
	.sectionflags	@"SHF_NOTE_NV_TKINFO"
	.tkinfo
        /*0018*/ 	.word	0x00000002
        /*0030*/ 	.string	""
        /*0030*/ 	.string	"ptxas"
        /*0030*/ 	.string	"Cuda compilation tools, release 13.0, V13.0.88"
        /*0030*/ 	.string	"Build cuda_13.0.r13.0/compiler.36424714_0"
        /*0030*/ 	.string	"-arch sm_100 -m 64 "



//--------------------- .note.nv.cuinfo           --------------------------
	.section	.note.nv.cuinfo,"",@"SHT_NOTE"
	.sectionflags	@"SHF_NOTE_NV_CUINFO"
        /*0018*/ 	.short	0x0002
        /*001a*/ 	.short	0x0064
        /*001c*/ 	.short	0x0082
	.zero		2


//--------------------- .nv.info                  --------------------------
	.section	.nv.info,"",@"SHT_CUDA_INFO"
	.align	4


	//----- nvinfo : EIATTR_REGCOUNT
	.align		4
        /*0000*/ 	.byte	0x04, 0x2f
        /*0002*/ 	.short	(.L_2 - .L_1)
	.align		4
.L_1:
        /*0004*/ 	.word	index@(_Z5hellov)
        /*0008*/ 	.word	0x00000018


	//----- nvinfo : EIATTR_FRAME_SIZE
	.align		4
.L_2:
        /*000c*/ 	.byte	0x04, 0x11
        /*000e*/ 	.short	(.L_4 - .L_3)
	.align		4
.L_3:
        /*0010*/ 	.word	index@(_Z5hellov)
        /*0014*/ 	.word	0x00000000


	//----- nvinfo : EIATTR_MIN_STACK_SIZE
	.align		4
.L_4:
        /*0018*/ 	.byte	0x04, 0x12
        /*001a*/ 	.short	(.L_6 - .L_5)
	.align		4
.L_5:
        /*001c*/ 	.word	index@(_Z5hellov)
        /*0020*/ 	.word	0x00000000
.L_6:


//--------------------- .nv.compat                --------------------------
	.section	.nv.compat,"",@"SHT_CUDA_COMPAT_INFO"
	.align	4
        /*0000*/ 	.byte	0x02, 0x09, 0x00, 0x00, 0x02, 0x02, 0x01, 0x00, 0x02, 0x05, 0x05, 0x00, 0x03, 0x07, 0x01, 0x01
        /*0010*/ 	.byte	0x02, 0x03, 0x00, 0x00, 0x02, 0x06, 0x01, 0x00, 0x04, 0x0b, 0x08, 0x00, 0x09, 0x00, 0x00, 0x00
        /*0020*/ 	.byte	0x00, 0x00, 0x00, 0x00


//--------------------- .nv.info._Z5hellov        --------------------------
	.section	.nv.info._Z5hellov,"",@"SHT_CUDA_INFO"
	.sectionflags	@""
	.align	4


	//----- nvinfo : EIATTR_CUDA_API_VERSION
	.align		4
        /*0000*/ 	.byte	0x04, 0x37
        /*0002*/ 	.short	(.L_8 - .L_7)
.L_7:
        /*0004*/ 	.word	0x00000082


	//----- nvinfo : EIATTR_SPARSE_MMA_MASK
	.align		4
.L_8:
        /*0008*/ 	.byte	0x03, 0x50
        /*000a*/ 	.short	0x0000


	//----- nvinfo : EIATTR_MAXREG_COUNT
	.align		4
        /*000c*/ 	.byte	0x03, 0x1b
        /*000e*/ 	.short	0x00ff


	//----- nvinfo : EIATTR_EXTERNS
	.align		4
        /*0010*/ 	.byte	0x04, 0x0f
        /*0012*/ 	.short	(.L_10 - .L_9)


	//   ....[0]....
	.align		4
.L_9:
        /*0014*/ 	.word	index@(vprintf)


	//----- nvinfo : EIATTR_MERCURY_ISA_VERSION
	.align		4
.L_10:
        /*0018*/ 	.byte	0x03, 0x5f
        /*001a*/ 	.short	0x0101


	//----- nvinfo : EIATTR_VRC_CTA_INIT_COUNT
	.align		4
        /*001c*/ 	.byte	0x02, 0x4a
	.zero		1
	.zero		1


	//----- nvinfo : EIATTR_SYSCALL_OFFSETS
	.align		4
        /*0020*/ 	.byte	0x04, 0x46
        /*0022*/ 	.short	(.L_12 - .L_11)


	//   ....[0]....
.L_11:
        /*0024*/ 	.word	0x00000080


	//----- nvinfo : EIATTR_EXIT_INSTR_OFFSETS
	.align		4
.L_12:
        /*0028*/ 	.byte	0x04, 0x1c
        /*002a*/ 	.short	(.L_14 - .L_13)


	//   ....[0]....
.L_13:
        /*002c*/ 	.word	0x00000090


	//----- nvinfo : EIATTR_SW_WAR
	.align		4
.L_14:
        /*0030*/ 	.byte	0x04, 0x36
        /*0032*/ 	.short	(.L_16 - .L_15)
.L_15:
        /*0034*/ 	.word	0x00000008
.L_16:


//--------------------- .nv.callgraph             --------------------------
	.section	.nv.callgraph,"",@"SHT_CUDA_CALLGRAPH"
	.align	4
	.sectionentsize	8
	.align		4
        /*0000*/ 	.word	0x00000000
	.align		4
        /*0004*/ 	.word	0xffffffff
	.align		4
        /*0008*/ 	.word	index@(_Z5hellov)
	.align		4
        /*000c*/ 	.word	index@(vprintf)
	.align		4
        /*0010*/ 	.word	0x00000000
	.align		4
        /*0014*/ 	.word	0xfffffffe
	.align		4
        /*0018*/ 	.word	0x00000000
	.align		4
        /*001c*/ 	.word	0xfffffffd
	.align		4
        /*0020*/ 	.word	0x00000000
	.align		4
        /*0024*/ 	.word	0xfffffffc


//--------------------- .nv.constant4             --------------------------
	.section	.nv.constant4,"a",@progbits
	.align	8
	.align		8
.nv.constant4:
        /*0000*/ 	.dword	vprintf
	.align		8
        /*0008*/ 	.dword	$str


//--------------------- .text._Z5hellov           --------------------------
	.section	.text._Z5hellov,"ax",@progbits
	.align	128
        .global         _Z5hellov
        .type           _Z5hellov,@function
        .size           _Z5hellov,(.L_x_2 - _Z5hellov)
        .other          _Z5hellov,@"STO_CUDA_ENTRY STV_DEFAULT"
_Z5hellov:
.text._Z5hellov:
[----:B------:R-:W0:Y:S01]  /*0000*/  LDC R1, c[0x0][0x37c] ;  /* 0x0000df00ff017b82 */ /* 0x000e220000000800 */
[----:B------:R-:W-:Y:S01]  /*0010*/  MOV R0, 0x0 ;  /* 0x0000000000007802 */ /* 0x000fe20000000f00 */
[----:B------:R-:W1:Y:S01]  /*0020*/  LDCU.64 UR4, c[0x4][0x8] ;  /* 0x01000100ff0477ac */ /* 0x000e620008000a00 */
[----:B------:R-:W-:-:S05]  /*0030*/  CS2R R6, SRZ ;  /* 0x0000000000067805 */ /* 0x000fca000001ff00 */
[----:B------:R2:W3:Y:S01]  /*0040*/  LDC.64 R2, c[0x4][R0] ;  /* 0x0100000000027b82 */ /* 0x0004e20000000a00 */
[----:B-1----:R-:W-:Y:S02]  /*0050*/  IMAD.U32 R4, RZ, RZ, UR4 ;  /* 0x00000004ff047e24 */ /* 0x002fe4000f8e00ff */
[----:B--2---:R-:W-:-:S07]  /*0060*/  IMAD.U32 R5, RZ, RZ, UR5 ;  /* 0x00000005ff057e24 */ /* 0x004fce000f8e00ff */
[----:B------:R-:W-:-:S07]  /*0070*/  LEPC R20, `(.L_x_0) ;  /* 0x000000001014794e */ /* 0x000fce0000000000 */
[----:B0--3--:R-:W-:Y:S05]  /*0080*/  CALL.ABS.NOINC R2 ;  /* 0x0000000002007343 */ /* 0x009fea0003c00000 */
.L_x_0:
[----:B------:R-:W-:Y:S05]  /*0090*/  EXIT ;  /* 0x000000000000794d */ /* 0x000fea0003800000 */
.L_x_1:
[----:B------:R-:W-:-:S00]  /*00a0*/  BRA `(.L_x_1) ;  /* 0xfffffffc00fc7947 */ /* 0x000fc0000383ffff */
[----:B------:R-:W-:-:S00]  /*00b0*/  NOP ;  /* 0x0000000000007918 */ /* 0x000fc00000000000 */
        /* <DEDUP_REMOVED lines=12> */
.L_x_2:


//--------------------- .nv.global.init           --------------------------
	.section	.nv.global.init,"aw",@progbits
.nv.global.init:
	.type		$str,@object
	.size		$str,(.L_0 - $str)
$str:
        /*0000*/ 	.byte	0x68, 0x65, 0x6c, 0x6c, 0x6f, 0x20, 0x67, 0x70, 0x75, 0x0a, 0x00
.L_0:


//--------------------- .nv.shared.reserved.0     --------------------------
	.section	.nv.shared.reserved.0,"aw",@nobits
	.weak		__nv_reservedSMEM_offset_0_alias
	.size		__nv_reservedSMEM_offset_0_alias, 0, 64
	.other		__nv_reservedSMEM_offset_0_alias,@"STO_CUDA_RESERVED_SHARED STV_DEFAULT"
__nv_reservedSMEM_offset_0_alias:
	.zero		0
	.zero		64


//--------------------- .nv.constant0._Z5hellov   --------------------------
	.section	.nv.constant0._Z5hellov,"a",@progbits
	.sectionflags	@""
	.align	4
.nv.constant0._Z5hellov:
	.zero		896


//--------------------- SYMBOLS --------------------------

	.type		.nv.reservedSmem.offset0,@object
	.size		.nv.reservedSmem.offset0,0x4
	.type		vprintf,@function
